	.headerflags	@"EF_CUDA_TEXMODE_UNIFIED EF_CUDA_64BIT_ADDRESS EF_CUDA_ACCELERATORS EF_CUDA_SM90 EF_CUDA_VIRTUAL_SM(EF_CUDA_SM90)"
	.elftype	@"ET_EXEC"


//--------------------- .nv.info                  --------------------------
	.section	.nv.info,"",@"SHT_CUDA_INFO"
	.align	4


	//----- nvinfo : EIATTR_REGCOUNT
	.align		4
        /*0000*/ 	.byte	0x04, 0x2f
        /*0002*/ 	.short	(.L_1 - .L_0)
	.align		4
.L_0:
        /*0004*/ 	.word	index@(triton_poi_fused_cat_10)
        /*0008*/ 	.word	0x00000020


	//----- nvinfo : EIATTR_MIN_STACK_SIZE
	.align		4
.L_1:
        /*000c*/ 	.byte	0x04, 0x12
        /*000e*/ 	.short	(.L_3 - .L_2)
	.align		4
.L_2:
        /*0010*/ 	.word	index@(triton_poi_fused_cat_10)
        /*0014*/ 	.word	0x00000000


	//----- nvinfo : EIATTR_FRAME_SIZE
	.align		4
.L_3:
        /*0018*/ 	.byte	0x04, 0x11
        /*001a*/ 	.short	(.L_5 - .L_4)
	.align		4
.L_4:
        /*001c*/ 	.word	index@(triton_poi_fused_cat_10)
        /*0020*/ 	.word	0x00000000


	//----- nvinfo : EIATTR_MIN_STACK_SIZE
	.align		4
.L_5:
        /*0024*/ 	.byte	0x04, 0x12
        /*0026*/ 	.short	(.L_7 - .L_6)
	.align		4
.L_6:
        /*0028*/ 	.word	index@(triton_poi_fused_cat_10)
        /*002c*/ 	.word	0x00000000
.L_7:


//--------------------- .nv.info.triton_poi_fused_cat_10 --------------------------
	.section	.nv.info.triton_poi_fused_cat_10,"",@"SHT_CUDA_INFO"
	.sectionflags	@""
	.align	4


	//----- nvinfo : EIATTR_CUDA_API_VERSION
	.align		4
        /*0000*/ 	.byte	0x04, 0x37
        /*0002*/ 	.short	(.L_9 - .L_8)
.L_8:
        /*0004*/ 	.word	0x0000007c


	//----- nvinfo : EIATTR_KPARAM_INFO
	.align		4
.L_9:
        /*0008*/ 	.byte	0x04, 0x17
        /*000a*/ 	.short	(.L_11 - .L_10)
.L_10:
        /*000c*/ 	.word	0x00000000
        /*0010*/ 	.short	0x0006
        /*0012*/ 	.short	0x0030
        /*0014*/ 	.byte	0x00, 0xf0, 0x11, 0x00


	//----- nvinfo : EIATTR_KPARAM_INFO
	.align		4
.L_11:
        /*0018*/ 	.byte	0x04, 0x17
        /*001a*/ 	.short	(.L_13 - .L_12)
.L_12:
        /*001c*/ 	.word	0x00000000
        /*0020*/ 	.short	0x0005
        /*0022*/ 	.short	0x0028
        /*0024*/ 	.byte	0x00, 0xf4, 0x21, 0x00


	//----- nvinfo : EIATTR_KPARAM_INFO
	.align		4
.L_13:
        /*0028*/ 	.byte	0x04, 0x17
        /*002a*/ 	.short	(.L_15 - .L_14)
.L_14:
        /*002c*/ 	.word	0x00000000
        /*0030*/ 	.short	0x0004
        /*0032*/ 	.short	0x0020
        /*0034*/ 	.byte	0x00, 0xf4, 0x21, 0x00


	//----- nvinfo : EIATTR_KPARAM_INFO
	.align		4
.L_15:
        /*0038*/ 	.byte	0x04, 0x17
        /*003a*/ 	.short	(.L_17 - .L_16)
.L_16:
        /*003c*/ 	.word	0x00000000
        /*0040*/ 	.short	0x0003
        /*0042*/ 	.short	0x0018
        /*0044*/ 	.byte	0x00, 0xf4, 0x21, 0x00


	//----- nvinfo : EIATTR_KPARAM_INFO
	.align		4
.L_17:
        /*0048*/ 	.byte	0x04, 0x17
        /*004a*/ 	.short	(.L_19 - .L_18)
.L_18:
        /*004c*/ 	.word	0x00000000
        /*0050*/ 	.short	0x0002
        /*0052*/ 	.short	0x0010
        /*0054*/ 	.byte	0x00, 0xf4, 0x21, 0x00


	//----- nvinfo : EIATTR_KPARAM_INFO
	.align		4
.L_19:
        /*0058*/ 	.byte	0x04, 0x17
        /*005a*/ 	.short	(.L_21 - .L_20)
.L_20:
        /*005c*/ 	.word	0x00000000
        /*0060*/ 	.short	0x0001
        /*0062*/ 	.short	0x0008
        /*0064*/ 	.byte	0x00, 0xf4, 0x21, 0x00


	//----- nvinfo : EIATTR_KPARAM_INFO
	.align		4
.L_21:
        /*0068*/ 	.byte	0x04, 0x17
        /*006a*/ 	.short	(.L_23 - .L_22)
.L_22:
        /*006c*/ 	.word	0x00000000
        /*0070*/ 	.short	0x0000
        /*0072*/ 	.short	0x0000
        /*0074*/ 	.byte	0x00, 0xf4, 0x21, 0x00


	//----- nvinfo : EIATTR_SPARSE_MMA_MASK
	.align		4
.L_23:
        /*0078*/ 	.byte	0x03, 0x50
        /*007a*/ 	.short	0x0000


	//----- nvinfo : EIATTR_MAXREG_COUNT
	.align		4
        /*007c*/ 	.byte	0x03, 0x1b
        /*007e*/ 	.short	0x00ff


	//----- nvinfo : EIATTR_EXIT_INSTR_OFFSETS
	.align		4
        /*0080*/ 	.byte	0x04, 0x1c
        /*0082*/ 	.short	(.L_25 - .L_24)


	//   ....[0]....
.L_24:
        /*0084*/ 	.word	0x00000370


	//----- nvinfo : EIATTR_REQNTID
	.align		4
.L_25:
        /*0088*/ 	.byte	0x04, 0x10
        /*008a*/ 	.short	(.L_27 - .L_26)
.L_26:
        /*008c*/ 	.word	0x00000080
        /*0090*/ 	.word	0x00000001
        /*0094*/ 	.word	0x00000001


	//----- nvinfo : EIATTR_CBANK_PARAM_SIZE
	.align		4
.L_27:
        /*0098*/ 	.byte	0x03, 0x19
        /*009a*/ 	.short	0x0034


	//----- nvinfo : EIATTR_PARAM_CBANK
	.align		4
        /*009c*/ 	.byte	0x04, 0x0a
        /*009e*/ 	.short	(.L_29 - .L_28)
	.align		4
.L_28:
        /*00a0*/ 	.word	index@(.nv.constant0.triton_poi_fused_cat_10)
        /*00a4*/ 	.short	0x0210
        /*00a6*/ 	.short	0x0034


	//----- nvinfo : EIATTR_SW_WAR
	.align		4
.L_29:
        /*00a8*/ 	.byte	0x04, 0x36
        /*00aa*/ 	.short	(.L_31 - .L_30)
.L_30:
        /*00ac*/ 	.word	0x00000008
.L_31:


//--------------------- .nv.callgraph             --------------------------
	.section	.nv.callgraph,"",@"SHT_CUDA_CALLGRAPH"
	.align	4
	.sectionentsize	8
	.align		4
        /*0000*/ 	.word	0x00000000
	.align		4
        /*0004*/ 	.word	0xffffffff
	.align		4
        /*0008*/ 	.word	0x00000000
	.align		4
        /*000c*/ 	.word	0xfffffffe
	.align		4
        /*0010*/ 	.word	0x00000000
	.align		4
        /*0014*/ 	.word	0xfffffffd
	.align		4
        /*0018*/ 	.word	0x00000000
	.align		4
        /*001c*/ 	.word	0xfffffffc


//--------------------- .text.triton_poi_fused_cat_10 --------------------------
	.section	.text.triton_poi_fused_cat_10,"ax",@progbits
	.align	128
        .global         triton_poi_fused_cat_10
        .type           triton_poi_fused_cat_10,@function
        .size           triton_poi_fused_cat_10,(.L_x_1 - triton_poi_fused_cat_10)
        .other          triton_poi_fused_cat_10,@"STO_CUDA_ENTRY STV_DEFAULT"
triton_poi_fused_cat_10:
.text.triton_poi_fused_cat_10:
[----:B------:R-:W-:Y:S01]  /*0000*/  LDC R1, c[0x0][0x28] ;  /* 0x00000a00ff017b82 */ /* 0x000fe20000000800 */
[----:B------:R-:W1:Y:S07]  /*0010*/  S2R R0, SR_TID.X ;  /* 0x0000000000007919 */ /* 0x000e6e0000002100 */
[----:B------:R-:W2:Y:S01]  /*0020*/  LDC.64 R2, c[0x0][0x210] ;  /* 0x00008400ff027b82 */ /* 0x000ea20000000a00 */
[----:B------:R-:W-:Y:S01]  /*0030*/  ULDC.64 UR4, c[0x0][0x208] ;  /* 0x0000820000047ab9 */ /* 0x000fe20000000a00 */
[----:B------:R-:W3:Y:S06]  /*0040*/  S2R R13, SR_CTAID.X ;  /* 0x00000000000d7919 */ /* 0x000eec0000002500 */
[----:B------:R-:W4:Y:S08]  /*0050*/  LDC.64 R20, c[0x0][0x218] ;  /* 0x00008600ff147b82 */ /* 0x000f300000000a00 */
[----:B------:R-:W5:Y:S01]  /*0060*/  LDC.64 R18, c[0x0][0x220] ;  /* 0x00008800ff127b82 */ /* 0x000f620000000a00 */
[----:B-1----:R-:W-:-:S04]  /*0070*/  SHF.L.U32 R0, R0, 0x2, RZ ;  /* 0x0000000200007819 */ /* 0x002fc800000006ff */
[----:B------:R-:W-:-:S04]  /*0080*/  LOP3.LUT R0, R0, 0x1fc, RZ, 0xc0, !PT ;  /* 0x000001fc00007812 */ /* 0x000fc800078ec0ff */
[----:B---3--:R-:W-:-:S05]  /*0090*/  LEA R13, R13, R0, 0xa ;  /* 0x000000000d0d7211 */ /* 0x008fca00078e50ff */
[----:B--2---:R-:W-:-:S05]  /*00a0*/  IMAD.WIDE R2, R13, 0x4, R2 ;  /* 0x000000040d027825 */ /* 0x004fca00078e0202 */
[----:B------:R-:W2:Y:S04]  /*00b0*/  LDG.E.128 R8, desc[UR4][R2.64] ;  /* 0x0000000402087981 */ /* 0x000ea8000c1e1d00 */
[----:B------:R1:W3:Y:S01]  /*00c0*/  LDG.E.128 R4, desc[UR4][R2.64+0x800] ;  /* 0x0008000402047981 */ /* 0x0002e2000c1e1d00 */
[----:B------:R-:W-:Y:S01]  /*00d0*/  IMAD.HI R16, R13, 0x2aaaaaab, RZ ;  /* 0x2aaaaaab0d107827 */ /* 0x000fe200078e02ff */
[----:B------:R-:W-:-:S04]  /*00e0*/  IADD3 R17, R13, 0x200, RZ ;  /* 0x000002000d117810 */ /* 0x000fc80007ffe0ff */
[----:B------:R-:W-:Y:S01]  /*00f0*/  SHF.R.U32.HI R15, RZ, 0x1f, R16 ;  /* 0x0000001fff0f7819 */ /* 0x000fe20000011610 */
[----:B------:R-:W-:-:S03]  /*0100*/  IMAD.HI R0, R17, 0x2aaaaaab, RZ ;  /* 0x2aaaaaab11007827 */ /* 0x000fc600078e02ff */
[----:B------:R-:W-:Y:S01]  /*0110*/  LEA.HI.SX32 R16, R16, R15, 0x13 ;  /* 0x0000000f10107211 */ /* 0x000fe200078f9aff */
[----:B-1----:R-:W1:Y:S01]  /*0120*/  LDC.64 R2, c[0x0][0x238] ;  /* 0x00008e00ff027b82 */ /* 0x002e620000000a00 */
[----:B------:R-:W-:-:S03]  /*0130*/  SHF.R.U32.HI R23, RZ, 0x1f, R0 ;  /* 0x0000001fff177819 */ /* 0x000fc60000011600 */
[----:B------:R-:W-:Y:S01]  /*0140*/  IMAD R13, R16, -0xc000, R13 ;  /* 0xffff4000100d7824 */ /* 0x000fe200078e020d */
[----:B------:R-:W-:-:S03]  /*0150*/  LEA.HI.SX32 R0, R0, R23, 0x13 ;  /* 0x0000001700007211 */ /* 0x000fc600078f9aff */
[----:B------:R-:W1:Y:S01]  /*0160*/  LDC.64 R14, c[0x0][0x228] ;  /* 0x00008a00ff0e7b82 */ /* 0x000e620000000a00 */
[----:B------:R-:W-:Y:S02]  /*0170*/  IMAD R25, R16, 0x78000, R13 ;  /* 0x0007800010197824 */ /* 0x000fe400078e020d */
[----:B------:R-:W-:Y:S02]  /*0180*/  IMAD R17, R0, -0xc000, R17 ;  /* 0xffff400000117824 */ /* 0x000fe400078e0211 */
[----:B----4-:R-:W-:-:S03]  /*0190*/  IMAD.WIDE R22, R25, 0x4, R20 ;  /* 0x0000000419167825 */ /* 0x010fc600078e0214 */
[----:B------:R-:W4:Y:S01]  /*01a0*/  LDC.64 R12, c[0x0][0x230] ;  /* 0x00008c00ff0c7b82 */ /* 0x000f220000000a00 */
[----:B------:R-:W-:Y:S02]  /*01b0*/  IMAD R17, R0, 0x78000, R17 ;  /* 0x0007800000117824 */ /* 0x000fe400078e0211 */
[----:B------:R-:W-:Y:S02]  /*01c0*/  IMAD R27, R16, 0xc000, R25 ;  /* 0x0000c000101b7824 */ /* 0x000fe400078e0219 */
[----:B------:R-:W-:-:S04]  /*01d0*/  IMAD.WIDE R20, R17, 0x4, R20 ;  /* 0x0000000411147825 */ /* 0x000fc800078e0214 */
[----:B------:R-:W-:Y:S02]  /*01e0*/  IMAD R17, R0, 0xc000, R17 ;  /* 0x0000c00000117824 */ /* 0x000fe400078e0211 */
[----:B-----5:R-:W-:-:S04]  /*01f0*/  IMAD.WIDE R24, R27, 0x4, R18 ;  /* 0x000000041b187825 */ /* 0x020fc800078e0212 */
[----:B------:R-:W-:Y:S02]  /*0200*/  IMAD R29, R16, 0xc000, R27 ;  /* 0x0000c000101d7824 */ /* 0x000fe400078e021b */
[----:B------:R-:W-:-:S04]  /*0210*/  IMAD.WIDE R18, R17, 0x4, R18 ;  /* 0x0000000411127825 */ /* 0x000fc800078e0212 */
[----:B------:R-:W-:Y:S02]  /*0220*/  IMAD R17, R0, 0xc000, R17 ;  /* 0x0000c00000117824 */ /* 0x000fe400078e0211 */
[----:B01----:R-:W-:-:S04]  /*0230*/  IMAD.WIDE R26, R29, 0x4, R14 ;  /* 0x000000041d1a7825 */ /* 0x003fc800078e020e */
[----:B------:R-:W-:Y:S02]  /*0240*/  IMAD R29, R16, 0xc000, R29 ;  /* 0x0000c000101d7824 */ /* 0x000fe400078e021d */
[----:B------:R-:W-:Y:S01]  /*0250*/  IMAD.WIDE R14, R17, 0x4, R14 ;  /* 0x00000004110e7825 */ /* 0x000fe200078e020e */
[----:B--2---:R0:W-:Y:S04]  /*0260*/  STG.E.128 desc[UR4][R22.64], R8 ;  /* 0x0000000816007986 */ /* 0x0041e8000c101d04 */
[----:B---3--:R1:W-:Y:S04]  /*0270*/  STG.E.128 desc[UR4][R20.64], R4 ;  /* 0x0000000414007986 */ /* 0x0083e8000c101d04 */
[----:B------:R-:W-:Y:S04]  /*0280*/  STG.E.128 desc[UR4][R24.64], R8 ;  /* 0x0000000818007986 */ /* 0x000fe8000c101d04 */
[----:B------:R-:W-:Y:S04]  /*0290*/  STG.E.128 desc[UR4][R18.64], R4 ;  /* 0x0000000412007986 */ /* 0x000fe8000c101d04 */
[----:B------:R-:W-:Y:S01]  /*02a0*/  STG.E.128 desc[UR4][R26.64], R8 ;  /* 0x000000081a007986 */ /* 0x000fe2000c101d04 */
[----:B0-----:R-:W-:-:S02]  /*02b0*/  IMAD R23, R0, 0xc000, R17 ;  /* 0x0000c00000177824 */ /* 0x001fc400078e0211 */
[----:B------:R-:W-:Y:S01]  /*02c0*/  IMAD R22, R16, 0xc000, R29 ;  /* 0x0000c00010167824 */ /* 0x000fe200078e021d */
[----:B------:R-:W-:Y:S01]  /*02d0*/  STG.E.128 desc[UR4][R14.64], R4 ;  /* 0x000000040e007986 */ /* 0x000fe2000c101d04 */
[----:B------:R-:W-:Y:S02]  /*02e0*/  IMAD R0, R0, 0xc000, R23 ;  /* 0x0000c00000007824 */ /* 0x000fe400078e0217 */
[----:B----4-:R-:W-:-:S04]  /*02f0*/  IMAD.WIDE R16, R29, 0x4, R12 ;  /* 0x000000041d107825 */ /* 0x010fc800078e020c */
[----:B------:R-:W-:Y:S01]  /*0300*/  IMAD.WIDE R12, R23, 0x4, R12 ;  /* 0x00000004170c7825 */ /* 0x000fe200078e020c */
[----:B------:R-:W-:Y:S03]  /*0310*/  STG.E.128 desc[UR4][R16.64], R8 ;  /* 0x0000000810007986 */ /* 0x000fe6000c101d04 */
[--C-:B-1----:R-:W-:Y:S01]  /*0320*/  IMAD.WIDE R20, R22, 0x4, R2.reuse ;  /* 0x0000000416147825 */ /* 0x102fe200078e0202 */
[----:B------:R-:W-:Y:S03]  /*0330*/  STG.E.128 desc[UR4][R12.64], R4 ;  /* 0x000000040c007986 */ /* 0x000fe6000c101d04 */
[----:B------:R-:W-:Y:S01]  /*0340*/  IMAD.WIDE R2, R0, 0x4, R2 ;  /* 0x0000000400027825 */ /* 0x000fe200078e0202 */
[----:B------:R-:W-:Y:S04]  /*0350*/  STG.E.128 desc[UR4][R20.64], R8 ;  /* 0x0000000814007986 */ /* 0x000fe8000c101d04 */
[----:B------:R-:W-:Y:S01]  /*0360*/  STG.E.128 desc[UR4][R2.64], R4 ;  /* 0x0000000402007986 */ /* 0x000fe2000c101d04 */
[----:B------:R-:W-:Y:S05]  /*0370*/  EXIT ;  /* 0x000000000000794d */ /* 0x000fea0003800000 */
.L_x_0:
[----:B------:R-:W-:-:S00]  /*0380*/  BRA `(.L_x_0) ;  /* 0xfffffffc00fc7947 */ /* 0x000fc0000383ffff */
[----:B------:R-:W-:-:S00]  /*0390*/  NOP ;  /* 0x0000000000007918 */ /* 0x000fc00000000000 */
        /* <DEDUP_REMOVED lines=14> */
.L_x_1:


//--------------------- .nv.constant0.triton_poi_fused_cat_10 --------------------------
	.section	.nv.constant0.triton_poi_fused_cat_10,"a",@progbits
	.sectionflags	@""
	.align	4
.nv.constant0.triton_poi_fused_cat_10:
	.zero		580
